//
// Generated by NVIDIA NVVM Compiler
//
// Compiler Build ID: CL-36424714
// Cuda compilation tools, release 13.0, V13.0.88
// Based on NVVM 20.0.0
//

.version 9.0
.target sm_100
.address_size 64

	// .globl	_Z4fillPdd
.global .align 4 .b8 precalc_xorwow_matrix[102400];
.global .align 4 .b8 precalc_xorwow_offset_matrix[102400];
.global .align 4 .b8 mrg32k3aM1[2304];
.global .align 4 .b8 mrg32k3aM2[2304];
.global .align 4 .b8 mrg32k3aM1SubSeq[2016];
.global .align 4 .b8 mrg32k3aM2SubSeq[2016];
.global .align 4 .b8 mrg32k3aM1Seq[2304];
.global .align 4 .b8 mrg32k3aM2Seq[2304];
.const .align 8 .b8 __cr_lgamma_table[72];

.visible .entry _Z4fillPdd(
	.param .u64 .ptr .align 1 _Z4fillPdd_param_0,
	.param .f64 _Z4fillPdd_param_1
)
{
	.reg .b32 	%r<5>;
	.reg .b64 	%rd<5>;
	.reg .b64 	%fd<2>;

	ld.param.u64 	%rd1, [_Z4fillPdd_param_0];
	ld.param.f64 	%fd1, [_Z4fillPdd_param_1];
	cvta.to.global.u64 	%rd2, %rd1;
	mov.u32 	%r1, %ctaid.x;
	mov.u32 	%r2, %ntid.x;
	mov.u32 	%r3, %tid.x;
	mad.lo.s32 	%r4, %r1, %r2, %r3;
	mul.wide.s32 	%rd3, %r4, 8;
	add.s64 	%rd4, %rd2, %rd3;
	st.global.f64 	[%rd4], %fd1;
	ret;

}
	// .globl	_Z8diagfillPdid
.visible .entry _Z8diagfillPdid(
	.param .u64 .ptr .align 1 _Z8diagfillPdid_param_0,
	.param .u32 _Z8diagfillPdid_param_1,
	.param .f64 _Z8diagfillPdid_param_2
)
{
	.reg .b32 	%r<7>;
	.reg .b64 	%rd<5>;
	.reg .b64 	%fd<2>;

	ld.param.u64 	%rd1, [_Z8diagfillPdid_param_0];
	ld.param.u32 	%r1, [_Z8diagfillPdid_param_1];
	ld.param.f64 	%fd1, [_Z8diagfillPdid_param_2];
	cvta.to.global.u64 	%rd2, %rd1;
	mov.u32 	%r2, %ctaid.x;
	mov.u32 	%r3, %ntid.x;
	mov.u32 	%r4, %tid.x;
	mad.lo.s32 	%r5, %r2, %r3, %r4;
	mad.lo.s32 	%r6, %r1, %r5, %r5;
	mul.wide.s32 	%rd3, %r6, 8;
	add.s64 	%rd4, %rd2, %rd3;
	st.global.f64 	[%rd4], %fd1;
	ret;

}
	// .globl	_Z9matrixAddPdS_S_
.visible .entry _Z9matrixAddPdS_S_(
	.param .u64 .ptr .align 1 _Z9matrixAddPdS_S__param_0,
	.param .u64 .ptr .align 1 _Z9matrixAddPdS_S__param_1,
	.param .u64 .ptr .align 1 _Z9matrixAddPdS_S__param_2
)
{
	.reg .b32 	%r<5>;
	.reg .b64 	%rd<11>;
	.reg .b64 	%fd<4>;

	ld.param.u64 	%rd1, [_Z9matrixAddPdS_S__param_0];
	ld.param.u64 	%rd2, [_Z9matrixAddPdS_S__param_1];
	ld.param.u64 	%rd3, [_Z9matrixAddPdS_S__param_2];
	cvta.to.global.u64 	%rd4, %rd3;
	cvta.to.global.u64 	%rd5, %rd2;
	cvta.to.global.u64 	%rd6, %rd1;
	mov.u32 	%r1, %ctaid.x;
	mov.u32 	%r2, %ntid.x;
	mov.u32 	%r3, %tid.x;
	mad.lo.s32 	%r4, %r1, %r2, %r3;
	mul.wide.s32 	%rd7, %r4, 8;
	add.s64 	%rd8, %rd6, %rd7;
	ld.global.f64 	%fd1, [%rd8];
	add.s64 	%rd9, %rd5, %rd7;
	ld.global.f64 	%fd2, [%rd9];
	add.f64 	%fd3, %fd1, %fd2;
	add.s64 	%rd10, %rd4, %rd7;
	st.global.f64 	[%rd10], %fd3;
	ret;

}
	// .globl	_Z9matrixSubPdS_S_
.visible .entry _Z9matrixSubPdS_S_(
	.param .u64 .ptr .align 1 _Z9matrixSubPdS_S__param_0,
	.param .u64 .ptr .align 1 _Z9matrixSubPdS_S__param_1,
	.param .u64 .ptr .align 1 _Z9matrixSubPdS_S__param_2
)
{
	.reg .b32 	%r<5>;
	.reg .b64 	%rd<11>;
	.reg .b64 	%fd<4>;

	ld.param.u64 	%rd1, [_Z9matrixSubPdS_S__param_0];
	ld.param.u64 	%rd2, [_Z9matrixSubPdS_S__param_1];
	ld.param.u64 	%rd3, [_Z9matrixSubPdS_S__param_2];
	cvta.to.global.u64 	%rd4, %rd3;
	cvta.to.global.u64 	%rd5, %rd2;
	cvta.to.global.u64 	%rd6, %rd1;
	mov.u32 	%r1, %ctaid.x;
	mov.u32 	%r2, %ntid.x;
	mov.u32 	%r3, %tid.x;
	mad.lo.s32 	%r4, %r1, %r2, %r3;
	mul.wide.s32 	%rd7, %r4, 8;
	add.s64 	%rd8, %rd6, %rd7;
	ld.global.f64 	%fd1, [%rd8];
	add.s64 	%rd9, %rd5, %rd7;
	ld.global.f64 	%fd2, [%rd9];
	sub.f64 	%fd3, %fd1, %fd2;
	add.s64 	%rd10, %rd4, %rd7;
	st.global.f64 	[%rd10], %fd3;
	ret;

}
	// .globl	_Z9matrixDotPdS_S_ii
.visible .entry _Z9matrixDotPdS_S_ii(
	.param .u64 .ptr .align 1 _Z9matrixDotPdS_S_ii_param_0,
	.param .u64 .ptr .align 1 _Z9matrixDotPdS_S_ii_param_1,
	.param .u64 .ptr .align 1 _Z9matrixDotPdS_S_ii_param_2,
	.param .u32 _Z9matrixDotPdS_S_ii_param_3,
	.param .u32 _Z9matrixDotPdS_S_ii_param_4
)
{
	.reg .pred 	%p<10>;
	.reg .b32 	%r<41>;
	.reg .b64 	%rd<40>;
	.reg .b64 	%fd<55>;

	ld.param.u64 	%rd6, [_Z9matrixDotPdS_S_ii_param_0];
	ld.param.u64 	%rd7, [_Z9matrixDotPdS_S_ii_param_1];
	ld.param.u64 	%rd5, [_Z9matrixDotPdS_S_ii_param_2];
	ld.param.u32 	%r19, [_Z9matrixDotPdS_S_ii_param_3];
	ld.param.u32 	%r20, [_Z9matrixDotPdS_S_ii_param_4];
	cvta.to.global.u64 	%rd1, %rd7;
	cvta.to.global.u64 	%rd2, %rd6;
	setp.lt.s32 	%p1, %r19, 1;
	@%p1 bra 	$L__BB4_12;
	mov.u32 	%r22, %tid.x;
	mov.u32 	%r23, %ntid.x;
	mov.u32 	%r24, %ctaid.x;
	mad.lo.s32 	%r25, %r24, %r23, %r22;
	cvta.to.global.u64 	%rd8, %rd5;
	div.s32 	%r26, %r25, %r20;
	mul.lo.s32 	%r1, %r26, %r19;
	mul.lo.s32 	%r27, %r26, %r20;
	sub.s32 	%r2, %r25, %r27;
	mul.wide.s32 	%rd9, %r25, 8;
	add.s64 	%rd3, %rd8, %rd9;
	ld.global.f64 	%fd52, [%rd3];
	and.b32  	%r3, %r19, 7;
	setp.lt.u32 	%p2, %r19, 8;
	mov.b32 	%r39, 0;
	@%p2 bra 	$L__BB4_4;
	and.b32  	%r39, %r19, 2147483640;
	neg.s32 	%r37, %r39;
	shl.b32 	%r6, %r20, 3;
	add.s64 	%rd4, %rd2, 32;
	mul.wide.s32 	%rd14, %r20, 8;
	mov.u32 	%r35, %r1;
	mov.u32 	%r36, %r2;
$L__BB4_3:
	.pragma "nounroll";
	mul.wide.s32 	%rd10, %r35, 8;
	add.s64 	%rd11, %rd4, %rd10;
	ld.global.f64 	%fd9, [%rd11+-32];
	mul.wide.s32 	%rd12, %r36, 8;
	add.s64 	%rd13, %rd1, %rd12;
	ld.global.f64 	%fd10, [%rd13];
	fma.rn.f64 	%fd11, %fd9, %fd10, %fd52;
	st.global.f64 	[%rd3], %fd11;
	ld.global.f64 	%fd12, [%rd11+-24];
	add.s64 	%rd15, %rd13, %rd14;
	ld.global.f64 	%fd13, [%rd15];
	fma.rn.f64 	%fd14, %fd12, %fd13, %fd11;
	st.global.f64 	[%rd3], %fd14;
	ld.global.f64 	%fd15, [%rd11+-16];
	add.s64 	%rd16, %rd15, %rd14;
	ld.global.f64 	%fd16, [%rd16];
	fma.rn.f64 	%fd17, %fd15, %fd16, %fd14;
	st.global.f64 	[%rd3], %fd17;
	ld.global.f64 	%fd18, [%rd11+-8];
	add.s64 	%rd17, %rd16, %rd14;
	ld.global.f64 	%fd19, [%rd17];
	fma.rn.f64 	%fd20, %fd18, %fd19, %fd17;
	st.global.f64 	[%rd3], %fd20;
	ld.global.f64 	%fd21, [%rd11];
	add.s64 	%rd18, %rd17, %rd14;
	ld.global.f64 	%fd22, [%rd18];
	fma.rn.f64 	%fd23, %fd21, %fd22, %fd20;
	st.global.f64 	[%rd3], %fd23;
	ld.global.f64 	%fd24, [%rd11+8];
	add.s64 	%rd19, %rd18, %rd14;
	ld.global.f64 	%fd25, [%rd19];
	fma.rn.f64 	%fd26, %fd24, %fd25, %fd23;
	st.global.f64 	[%rd3], %fd26;
	ld.global.f64 	%fd27, [%rd11+16];
	add.s64 	%rd20, %rd19, %rd14;
	ld.global.f64 	%fd28, [%rd20];
	fma.rn.f64 	%fd29, %fd27, %fd28, %fd26;
	st.global.f64 	[%rd3], %fd29;
	ld.global.f64 	%fd30, [%rd11+24];
	add.s64 	%rd21, %rd20, %rd14;
	ld.global.f64 	%fd31, [%rd21];
	fma.rn.f64 	%fd52, %fd30, %fd31, %fd29;
	st.global.f64 	[%rd3], %fd52;
	add.s32 	%r37, %r37, 8;
	add.s32 	%r36, %r36, %r6;
	add.s32 	%r35, %r35, 8;
	setp.ne.s32 	%p3, %r37, 0;
	@%p3 bra 	$L__BB4_3;
$L__BB4_4:
	setp.eq.s32 	%p4, %r3, 0;
	@%p4 bra 	$L__BB4_12;
	and.b32  	%r14, %r19, 3;
	setp.lt.u32 	%p5, %r3, 4;
	@%p5 bra 	$L__BB4_7;
	add.s32 	%r28, %r1, %r39;
	mul.wide.s32 	%rd22, %r28, 8;
	add.s64 	%rd23, %rd2, %rd22;
	ld.global.f64 	%fd32, [%rd23];
	mad.lo.s32 	%r29, %r39, %r20, %r2;
	mul.wide.s32 	%rd24, %r29, 8;
	add.s64 	%rd25, %rd1, %rd24;
	ld.global.f64 	%fd33, [%rd25];
	fma.rn.f64 	%fd34, %fd32, %fd33, %fd52;
	st.global.f64 	[%rd3], %fd34;
	ld.global.f64 	%fd35, [%rd23+8];
	mul.wide.s32 	%rd26, %r20, 8;
	add.s64 	%rd27, %rd25, %rd26;
	ld.global.f64 	%fd36, [%rd27];
	fma.rn.f64 	%fd37, %fd35, %fd36, %fd34;
	st.global.f64 	[%rd3], %fd37;
	ld.global.f64 	%fd38, [%rd23+16];
	add.s64 	%rd28, %rd27, %rd26;
	ld.global.f64 	%fd39, [%rd28];
	fma.rn.f64 	%fd40, %fd38, %fd39, %fd37;
	st.global.f64 	[%rd3], %fd40;
	ld.global.f64 	%fd41, [%rd23+24];
	add.s64 	%rd29, %rd28, %rd26;
	ld.global.f64 	%fd42, [%rd29];
	fma.rn.f64 	%fd52, %fd41, %fd42, %fd40;
	st.global.f64 	[%rd3], %fd52;
	add.s32 	%r39, %r39, 4;
$L__BB4_7:
	setp.eq.s32 	%p6, %r14, 0;
	@%p6 bra 	$L__BB4_12;
	setp.eq.s32 	%p7, %r14, 1;
	@%p7 bra 	$L__BB4_10;
	add.s32 	%r30, %r1, %r39;
	mul.wide.s32 	%rd30, %r30, 8;
	add.s64 	%rd31, %rd2, %rd30;
	ld.global.f64 	%fd43, [%rd31];
	mad.lo.s32 	%r31, %r39, %r20, %r2;
	mul.wide.s32 	%rd32, %r31, 8;
	add.s64 	%rd33, %rd1, %rd32;
	ld.global.f64 	%fd44, [%rd33];
	fma.rn.f64 	%fd45, %fd43, %fd44, %fd52;
	st.global.f64 	[%rd3], %fd45;
	ld.global.f64 	%fd46, [%rd31+8];
	mul.wide.s32 	%rd34, %r20, 8;
	add.s64 	%rd35, %rd33, %rd34;
	ld.global.f64 	%fd47, [%rd35];
	fma.rn.f64 	%fd52, %fd46, %fd47, %fd45;
	st.global.f64 	[%rd3], %fd52;
	add.s32 	%r39, %r39, 2;
$L__BB4_10:
	and.b32  	%r32, %r19, 1;
	setp.eq.b32 	%p8, %r32, 1;
	not.pred 	%p9, %p8;
	@%p9 bra 	$L__BB4_12;
	add.s32 	%r33, %r1, %r39;
	mul.wide.s32 	%rd36, %r33, 8;
	add.s64 	%rd37, %rd2, %rd36;
	ld.global.f64 	%fd48, [%rd37];
	mad.lo.s32 	%r34, %r39, %r20, %r2;
	mul.wide.s32 	%rd38, %r34, 8;
	add.s64 	%rd39, %rd1, %rd38;
	ld.global.f64 	%fd49, [%rd39];
	fma.rn.f64 	%fd50, %fd48, %fd49, %fd52;
	st.global.f64 	[%rd3], %fd50;
$L__BB4_12:
	ret;

}


// ===== COMPILED SASS (sm_100) =====

	.target	sm_100

	.elftype	@"ET_EXEC"


//--------------------- .note.nv.tkinfo           --------------------------
	.section	.note.nv.tkinfo,"",@"SHT_NOTE"
	.sectionflags	@"SHF_NOTE_NV_TKINFO"
	.tkinfo
        /*0018*/ 	.word	0x00000002
        /*0030*/ 	.string	""
        /*0030*/ 	.string	"ptxas"
        /*0030*/ 	.string	"Cuda compilation tools, release 13.0, V13.0.88"
        /*0030*/ 	.string	"Build cuda_13.0.r13.0/compiler.36424714_0"
        /*0030*/ 	.string	"-arch sm_100 -m 64 "



//--------------------- .note.nv.cuinfo           --------------------------
	.section	.note.nv.cuinfo,"",@"SHT_NOTE"
	.sectionflags	@"SHF_NOTE_NV_CUINFO"
        /*0018*/ 	.short	0x0002
        /*001a*/ 	.short	0x0064
        /*001c*/ 	.short	0x0082
	.zero		2


//--------------------- .nv.info                  --------------------------
	.section	.nv.info,"",@"SHT_CUDA_INFO"
	.align	4


	//----- nvinfo : EIATTR_REGCOUNT
	.align		4
        /*0000*/ 	.byte	0x04, 0x2f
        /*0002*/ 	.short	(.L_10 - .L_9)
	.align		4
.L_9:
        /*0004*/ 	.word	index@(_Z4fillPdd)
        /*0008*/ 	.word	0x0000000a


	//----- nvinfo : EIATTR_FRAME_SIZE
	.align		4
.L_10:
        /*000c*/ 	.byte	0x04, 0x11
        /*000e*/ 	.short	(.L_12 - .L_11)
	.align		4
.L_11:
        /*0010*/ 	.word	index@(_Z4fillPdd)
        /*0014*/ 	.word	0x00000000


	//----- nvinfo : EIATTR_REGCOUNT
	.align		4
.L_12:
        /*0018*/ 	.byte	0x04, 0x2f
        /*001a*/ 	.short	(.L_14 - .L_13)
	.align		4
.L_13:
        /*001c*/ 	.word	index@(_Z8diagfillPdid)
        /*0020*/ 	.word	0x0000000a


	//----- nvinfo : EIATTR_FRAME_SIZE
	.align		4
.L_14:
        /*0024*/ 	.byte	0x04, 0x11
        /*0026*/ 	.short	(.L_16 - .L_15)
	.align		4
.L_15:
        /*0028*/ 	.word	index@(_Z8diagfillPdid)
        /*002c*/ 	.word	0x00000000


	//----- nvinfo : EIATTR_REGCOUNT
	.align		4
.L_16:
        /*0030*/ 	.byte	0x04, 0x2f
        /*0032*/ 	.short	(.L_18 - .L_17)
	.align		4
.L_17:
        /*0034*/ 	.word	index@(_Z9matrixAddPdS_S_)
        /*0038*/ 	.word	0x0000000e


	//----- nvinfo : EIATTR_FRAME_SIZE
	.align		4
.L_18:
        /*003c*/ 	.byte	0x04, 0x11
        /*003e*/ 	.short	(.L_20 - .L_19)
	.align		4
.L_19:
        /*0040*/ 	.word	index@(_Z9matrixAddPdS_S_)
        /*0044*/ 	.word	0x00000000


	//----- nvinfo : EIATTR_REGCOUNT
	.align		4
.L_20:
        /*0048*/ 	.byte	0x04, 0x2f
        /*004a*/ 	.short	(.L_22 - .L_21)
	.align		4
.L_21:
        /*004c*/ 	.word	index@(_Z9matrixSubPdS_S_)
        /*0050*/ 	.word	0x0000000e


	//----- nvinfo : EIATTR_FRAME_SIZE
	.align		4
.L_22:
        /*0054*/ 	.byte	0x04, 0x11
        /*0056*/ 	.short	(.L_24 - .L_23)
	.align		4
.L_23:
        /*0058*/ 	.word	index@(_Z9matrixSubPdS_S_)
        /*005c*/ 	.word	0x00000000


	//----- nvinfo : EIATTR_REGCOUNT
	.align		4
.L_24:
        /*0060*/ 	.byte	0x04, 0x2f
        /*0062*/ 	.short	(.L_26 - .L_25)
	.align		4
.L_25:
        /*0064*/ 	.word	index@(_Z9matrixDotPdS_S_ii)
        /*0068*/ 	.word	0x0000001e


	//----- nvinfo : EIATTR_FRAME_SIZE
	.align		4
.L_26:
        /*006c*/ 	.byte	0x04, 0x11
        /*006e*/ 	.short	(.L_28 - .L_27)
	.align		4
.L_27:
        /*0070*/ 	.word	index@(_Z9matrixDotPdS_S_ii)
        /*0074*/ 	.word	0x00000000


	//----- nvinfo : EIATTR_MIN_STACK_SIZE
	.align		4
.L_28:
        /*0078*/ 	.byte	0x04, 0x12
        /*007a*/ 	.short	(.L_30 - .L_29)
	.align		4
.L_29:
        /*007c*/ 	.word	index@(_Z9matrixDotPdS_S_ii)
        /*0080*/ 	.word	0x00000000


	//----- nvinfo : EIATTR_MIN_STACK_SIZE
	.align		4
.L_30:
        /*0084*/ 	.byte	0x04, 0x12
        /*0086*/ 	.short	(.L_32 - .L_31)
	.align		4
.L_31:
        /*0088*/ 	.word	index@(_Z9matrixSubPdS_S_)
        /*008c*/ 	.word	0x00000000


	//----- nvinfo : EIATTR_MIN_STACK_SIZE
	.align		4
.L_32:
        /*0090*/ 	.byte	0x04, 0x12
        /*0092*/ 	.short	(.L_34 - .L_33)
	.align		4
.L_33:
        /*0094*/ 	.word	index@(_Z9matrixAddPdS_S_)
        /*0098*/ 	.word	0x00000000


	//----- nvinfo : EIATTR_MIN_STACK_SIZE
	.align		4
.L_34:
        /*009c*/ 	.byte	0x04, 0x12
        /*009e*/ 	.short	(.L_36 - .L_35)
	.align		4
.L_35:
        /*00a0*/ 	.word	index@(_Z8diagfillPdid)
        /*00a4*/ 	.word	0x00000000


	//----- nvinfo : EIATTR_MIN_STACK_SIZE
	.align		4
.L_36:
        /*00a8*/ 	.byte	0x04, 0x12
        /*00aa*/ 	.short	(.L_38 - .L_37)
	.align		4
.L_37:
        /*00ac*/ 	.word	index@(_Z4fillPdd)
        /*00b0*/ 	.word	0x00000000
.L_38:


//--------------------- .nv.compat                --------------------------
	.section	.nv.compat,"",@"SHT_CUDA_COMPAT_INFO"
	.align	4
        /*0000*/ 	.byte	0x02, 0x09, 0x00, 0x00, 0x02, 0x02, 0x01, 0x00, 0x02, 0x05, 0x05, 0x00, 0x03, 0x07, 0x01, 0x01
        /*0010*/ 	.byte	0x02, 0x03, 0x00, 0x00, 0x02, 0x06, 0x01, 0x00, 0x04, 0x0b, 0x08, 0x00, 0x01, 0x00, 0x00, 0x00
        /*0020*/ 	.byte	0x00, 0x00, 0x00, 0x00


//--------------------- .nv.info._Z9matrixDotPdS_S_ii --------------------------
	.section	.nv.info._Z9matrixDotPdS_S_ii,"",@"SHT_CUDA_INFO"
	.sectionflags	@""
	.align	4


	//----- nvinfo : EIATTR_CUDA_API_VERSION
	.align		4
        /*0000*/ 	.byte	0x04, 0x37
        /*0002*/ 	.short	(.L_40 - .L_39)
.L_39:
        /*0004*/ 	.word	0x00000082


	//----- nvinfo : EIATTR_KPARAM_INFO
	.align		4
.L_40:
        /*0008*/ 	.byte	0x04, 0x17
        /*000a*/ 	.short	(.L_42 - .L_41)
.L_41:
        /*000c*/ 	.word	0x00000000
        /*0010*/ 	.short	0x0004
        /*0012*/ 	.short	0x001c
        /*0014*/ 	.byte	0x00, 0xf0, 0x11, 0x00


	//----- nvinfo : EIATTR_KPARAM_INFO
	.align		4
.L_42:
        /*0018*/ 	.byte	0x04, 0x17
        /*001a*/ 	.short	(.L_44 - .L_43)
.L_43:
        /*001c*/ 	.word	0x00000000
        /*0020*/ 	.short	0x0003
        /*0022*/ 	.short	0x0018
        /*0024*/ 	.byte	0x00, 0xf0, 0x11, 0x00


	//----- nvinfo : EIATTR_KPARAM_INFO
	.align		4
.L_44:
        /*0028*/ 	.byte	0x04, 0x17
        /*002a*/ 	.short	(.L_46 - .L_45)
.L_45:
        /*002c*/ 	.word	0x00000000
        /*0030*/ 	.short	0x0002
        /*0032*/ 	.short	0x0010
        /*0034*/ 	.byte	0x00, 0xf5, 0x21, 0x00


	//----- nvinfo : EIATTR_KPARAM_INFO
	.align		4
.L_46:
        /*0038*/ 	.byte	0x04, 0x17
        /*003a*/ 	.short	(.L_48 - .L_47)
.L_47:
        /*003c*/ 	.word	0x00000000
        /*0040*/ 	.short	0x0001
        /*0042*/ 	.short	0x0008
        /*0044*/ 	.byte	0x00, 0xf5, 0x21, 0x00


	//----- nvinfo : EIATTR_KPARAM_INFO
	.align		4
.L_48:
        /*0048*/ 	.byte	0x04, 0x17
        /*004a*/ 	.short	(.L_50 - .L_49)
.L_49:
        /*004c*/ 	.word	0x00000000
        /*0050*/ 	.short	0x0000
        /*0052*/ 	.short	0x0000
        /*0054*/ 	.byte	0x00, 0xf5, 0x21, 0x00


	//----- nvinfo : EIATTR_SPARSE_MMA_MASK
	.align		4
.L_50:
        /*0058*/ 	.byte	0x03, 0x50
        /*005a*/ 	.short	0x0000


	//----- nvinfo : EIATTR_MAXREG_COUNT
	.align		4
        /*005c*/ 	.byte	0x03, 0x1b
        /*005e*/ 	.short	0x00ff


	//----- nvinfo : EIATTR_MERCURY_ISA_VERSION
	.align		4
        /*0060*/ 	.byte	0x03, 0x5f
        /*0062*/ 	.short	0x0101


	//----- nvinfo : EIATTR_VRC_CTA_INIT_COUNT
	.align		4
        /*0064*/ 	.byte	0x02, 0x4a
	.zero		1
	.zero		1


	//----- nvinfo : EIATTR_EXIT_INSTR_OFFSETS
	.align		4
        /*0068*/ 	.byte	0x04, 0x1c
        /*006a*/ 	.short	(.L_52 - .L_51)


	//   ....[0]....
.L_51:
        /*006c*/ 	.word	0x00000030


	//   ....[1]....
        /*0070*/ 	.word	0x00000650


	//   ....[2]....
        /*0074*/ 	.word	0x00000840


	//   ....[3]....
        /*0078*/ 	.word	0x00000990


	//   ....[4]....
        /*007c*/ 	.word	0x00000a40


	//----- nvinfo : EIATTR_CBANK_PARAM_SIZE
	.align		4
.L_52:
        /*0080*/ 	.byte	0x03, 0x19
        /*0082*/ 	.short	0x0020


	//----- nvinfo : EIATTR_PARAM_CBANK
	.align		4
        /*0084*/ 	.byte	0x04, 0x0a
        /*0086*/ 	.short	(.L_54 - .L_53)
	.align		4
.L_53:
        /*0088*/ 	.word	index@(.nv.constant0._Z9matrixDotPdS_S_ii)
        /*008c*/ 	.short	0x0380
        /*008e*/ 	.short	0x0020


	//----- nvinfo : EIATTR_SW_WAR
	.align		4
.L_54:
        /*0090*/ 	.byte	0x04, 0x36
        /*0092*/ 	.short	(.L_56 - .L_55)
.L_55:
        /*0094*/ 	.word	0x00000008
.L_56:


//--------------------- .nv.info._Z9matrixSubPdS_S_ --------------------------
	.section	.nv.info._Z9matrixSubPdS_S_,"",@"SHT_CUDA_INFO"
	.sectionflags	@""
	.align	4


	//----- nvinfo : EIATTR_CUDA_API_VERSION
	.align		4
        /*0000*/ 	.byte	0x04, 0x37
        /*0002*/ 	.short	(.L_58 - .L_57)
.L_57:
        /*0004*/ 	.word	0x00000082


	//----- nvinfo : EIATTR_KPARAM_INFO
	.align		4
.L_58:
        /*0008*/ 	.byte	0x04, 0x17
        /*000a*/ 	.short	(.L_60 - .L_59)
.L_59:
        /*000c*/ 	.word	0x00000000
        /*0010*/ 	.short	0x0002
        /*0012*/ 	.short	0x0010
        /*0014*/ 	.byte	0x00, 0xf5, 0x21, 0x00


	//----- nvinfo : EIATTR_KPARAM_INFO
	.align		4
.L_60:
        /*0018*/ 	.byte	0x04, 0x17
        /*001a*/ 	.short	(.L_62 - .L_61)
.L_61:
        /*001c*/ 	.word	0x00000000
        /*0020*/ 	.short	0x0001
        /*0022*/ 	.short	0x0008
        /*0024*/ 	.byte	0x00, 0xf5, 0x21, 0x00


	//----- nvinfo : EIATTR_KPARAM_INFO
	.align		4
.L_62:
        /*0028*/ 	.byte	0x04, 0x17
        /*002a*/ 	.short	(.L_64 - .L_63)
.L_63:
        /*002c*/ 	.word	0x00000000
        /*0030*/ 	.short	0x0000
        /*0032*/ 	.short	0x0000
        /*0034*/ 	.byte	0x00, 0xf5, 0x21, 0x00


	//----- nvinfo : EIATTR_SPARSE_MMA_MASK
	.align		4
.L_64:
        /*0038*/ 	.byte	0x03, 0x50
        /*003a*/ 	.short	0x0000


	//----- nvinfo : EIATTR_MAXREG_COUNT
	.align		4
        /*003c*/ 	.byte	0x03, 0x1b
        /*003e*/ 	.short	0x00ff


	//----- nvinfo : EIATTR_MERCURY_ISA_VERSION
	.align		4
        /*0040*/ 	.byte	0x03, 0x5f
        /*0042*/ 	.short	0x0101


	//----- nvinfo : EIATTR_VRC_CTA_INIT_COUNT
	.align		4
        /*0044*/ 	.byte	0x02, 0x4a
	.zero		1
	.zero		1


	//----- nvinfo : EIATTR_EXIT_INSTR_OFFSETS
	.align		4
        /*0048*/ 	.byte	0x04, 0x1c
        /*004a*/ 	.short	(.L_66 - .L_65)


	//   ....[0]....
.L_65:
        /*004c*/ 	.word	0x00000100


	//----- nvinfo : EIATTR_CBANK_PARAM_SIZE
	.align		4
.L_66:
        /*0050*/ 	.byte	0x03, 0x19
        /*0052*/ 	.short	0x0018


	//----- nvinfo : EIATTR_PARAM_CBANK
	.align		4
        /*0054*/ 	.byte	0x04, 0x0a
        /*0056*/ 	.short	(.L_68 - .L_67)
	.align		4
.L_67:
        /*0058*/ 	.word	index@(.nv.constant0._Z9matrixSubPdS_S_)
        /*005c*/ 	.short	0x0380
        /*005e*/ 	.short	0x0018


	//----- nvinfo : EIATTR_SW_WAR
	.align		4
.L_68:
        /*0060*/ 	.byte	0x04, 0x36
        /*0062*/ 	.short	(.L_70 - .L_69)
.L_69:
        /*0064*/ 	.word	0x00000008
.L_70:


//--------------------- .nv.info._Z9matrixAddPdS_S_ --------------------------
	.section	.nv.info._Z9matrixAddPdS_S_,"",@"SHT_CUDA_INFO"
	.sectionflags	@""
	.align	4


	//----- nvinfo : EIATTR_CUDA_API_VERSION
	.align		4
        /*0000*/ 	.byte	0x04, 0x37
        /*0002*/ 	.short	(.L_72 - .L_71)
.L_71:
        /*0004*/ 	.word	0x00000082


	//----- nvinfo : EIATTR_KPARAM_INFO
	.align		4
.L_72:
        /*0008*/ 	.byte	0x04, 0x17
        /*000a*/ 	.short	(.L_74 - .L_73)
.L_73:
        /*000c*/ 	.word	0x00000000
        /*0010*/ 	.short	0x0002
        /*0012*/ 	.short	0x0010
        /*0014*/ 	.byte	0x00, 0xf5, 0x21, 0x00


	//----- nvinfo : EIATTR_KPARAM_INFO
	.align		4
.L_74:
        /*0018*/ 	.byte	0x04, 0x17
        /*001a*/ 	.short	(.L_76 - .L_75)
.L_75:
        /*001c*/ 	.word	0x00000000
        /*0020*/ 	.short	0x0001
        /*0022*/ 	.short	0x0008
        /*0024*/ 	.byte	0x00, 0xf5, 0x21, 0x00


	//----- nvinfo : EIATTR_KPARAM_INFO
	.align		4
.L_76:
        /*0028*/ 	.byte	0x04, 0x17
        /*002a*/ 	.short	(.L_78 - .L_77)
.L_77:
        /*002c*/ 	.word	0x00000000
        /*0030*/ 	.short	0x0000
        /*0032*/ 	.short	0x0000
        /*0034*/ 	.byte	0x00, 0xf5, 0x21, 0x00


	//----- nvinfo : EIATTR_SPARSE_MMA_MASK
	.align		4
.L_78:
        /*0038*/ 	.byte	0x03, 0x50
        /*003a*/ 	.short	0x0000


	//----- nvinfo : EIATTR_MAXREG_COUNT
	.align		4
        /*003c*/ 	.byte	0x03, 0x1b
        /*003e*/ 	.short	0x00ff


	//----- nvinfo : EIATTR_MERCURY_ISA_VERSION
	.align		4
        /*0040*/ 	.byte	0x03, 0x5f
        /*0042*/ 	.short	0x0101


	//----- nvinfo : EIATTR_VRC_CTA_INIT_COUNT
	.align		4
        /*0044*/ 	.byte	0x02, 0x4a
	.zero		1
	.zero		1


	//----- nvinfo : EIATTR_EXIT_INSTR_OFFSETS
	.align		4
        /*0048*/ 	.byte	0x04, 0x1c
        /*004a*/ 	.short	(.L_80 - .L_79)


	//   ....[0]....
.L_79:
        /*004c*/ 	.word	0x00000100


	//----- nvinfo : EIATTR_CBANK_PARAM_SIZE
	.align		4
.L_80:
        /*0050*/ 	.byte	0x03, 0x19
        /*0052*/ 	.short	0x0018


	//----- nvinfo : EIATTR_PARAM_CBANK
	.align		4
        /*0054*/ 	.byte	0x04, 0x0a
        /*0056*/ 	.short	(.L_82 - .L_81)
	.align		4
.L_81:
        /*0058*/ 	.word	index@(.nv.constant0._Z9matrixAddPdS_S_)
        /*005c*/ 	.short	0x0380
        /*005e*/ 	.short	0x0018


	//----- nvinfo : EIATTR_SW_WAR
	.align		4
.L_82:
        /*0060*/ 	.byte	0x04, 0x36
        /*0062*/ 	.short	(.L_84 - .L_83)
.L_83:
        /*0064*/ 	.word	0x00000008
.L_84:


//--------------------- .nv.info._Z8diagfillPdid  --------------------------
	.section	.nv.info._Z8diagfillPdid,"",@"SHT_CUDA_INFO"
	.sectionflags	@""
	.align	4


	//----- nvinfo : EIATTR_CUDA_API_VERSION
	.align		4
        /*0000*/ 	.byte	0x04, 0x37
        /*0002*/ 	.short	(.L_86 - .L_85)
.L_85:
        /*0004*/ 	.word	0x00000082


	//----- nvinfo : EIATTR_KPARAM_INFO
	.align		4
.L_86:
        /*0008*/ 	.byte	0x04, 0x17
        /*000a*/ 	.short	(.L_88 - .L_87)
.L_87:
        /*000c*/ 	.word	0x00000000
        /*0010*/ 	.short	0x0002
        /*0012*/ 	.short	0x0010
        /*0014*/ 	.byte	0x00, 0xf0, 0x21, 0x00


	//----- nvinfo : EIATTR_KPARAM_INFO
	.align		4
.L_88:
        /*0018*/ 	.byte	0x04, 0x17
        /*001a*/ 	.short	(.L_90 - .L_89)
.L_89:
        /*001c*/ 	.word	0x00000000
        /*0020*/ 	.short	0x0001
        /*0022*/ 	.short	0x0008
        /*0024*/ 	.byte	0x00, 0xf0, 0x11, 0x00


	//----- nvinfo : EIATTR_KPARAM_INFO
	.align		4
.L_90:
        /*0028*/ 	.byte	0x04, 0x17
        /*002a*/ 	.short	(.L_92 - .L_91)
.L_91:
        /*002c*/ 	.word	0x00000000
        /*0030*/ 	.short	0x0000
        /*0032*/ 	.short	0x0000
        /*0034*/ 	.byte	0x00, 0xf5, 0x21, 0x00


	//----- nvinfo : EIATTR_SPARSE_MMA_MASK
	.align		4
.L_92:
        /*0038*/ 	.byte	0x03, 0x50
        /*003a*/ 	.short	0x0000


	//----- nvinfo : EIATTR_MAXREG_COUNT
	.align		4
        /*003c*/ 	.byte	0x03, 0x1b
        /*003e*/ 	.short	0x00ff


	//----- nvinfo : EIATTR_MERCURY_ISA_VERSION
	.align		4
        /*0040*/ 	.byte	0x03, 0x5f
        /*0042*/ 	.short	0x0101


	//----- nvinfo : EIATTR_VRC_CTA_INIT_COUNT
	.align		4
        /*0044*/ 	.byte	0x02, 0x4a
	.zero		1
	.zero		1


	//----- nvinfo : EIATTR_EXIT_INSTR_OFFSETS
	.align		4
        /*0048*/ 	.byte	0x04, 0x1c
        /*004a*/ 	.short	(.L_94 - .L_93)


	//   ....[0]....
.L_93:
        /*004c*/ 	.word	0x000000c0


	//----- nvinfo : EIATTR_CBANK_PARAM_SIZE
	.align		4
.L_94:
        /*0050*/ 	.byte	0x03, 0x19
        /*0052*/ 	.short	0x0018


	//----- nvinfo : EIATTR_PARAM_CBANK
	.align		4
        /*0054*/ 	.byte	0x04, 0x0a
        /*0056*/ 	.short	(.L_96 - .L_95)
	.align		4
.L_95:
        /*0058*/ 	.word	index@(.nv.constant0._Z8diagfillPdid)
        /*005c*/ 	.short	0x0380
        /*005e*/ 	.short	0x0018


	//----- nvinfo : EIATTR_SW_WAR
	.align		4
.L_96:
        /*0060*/ 	.byte	0x04, 0x36
        /*0062*/ 	.short	(.L_98 - .L_97)
.L_97:
        /*0064*/ 	.word	0x00000008
.L_98:


//--------------------- .nv.info._Z4fillPdd       --------------------------
	.section	.nv.info._Z4fillPdd,"",@"SHT_CUDA_INFO"
	.sectionflags	@""
	.align	4


	//----- nvinfo : EIATTR_CUDA_API_VERSION
	.align		4
        /*0000*/ 	.byte	0x04, 0x37
        /*0002*/ 	.short	(.L_100 - .L_99)
.L_99:
        /*0004*/ 	.word	0x00000082


	//----- nvinfo : EIATTR_KPARAM_INFO
	.align		4
.L_100:
        /*0008*/ 	.byte	0x04, 0x17
        /*000a*/ 	.short	(.L_102 - .L_101)
.L_101:
        /*000c*/ 	.word	0x00000000
        /*0010*/ 	.short	0x0001
        /*0012*/ 	.short	0x0008
        /*0014*/ 	.byte	0x00, 0xf0, 0x21, 0x00


	//----- nvinfo : EIATTR_KPARAM_INFO
	.align		4
.L_102:
        /*0018*/ 	.byte	0x04, 0x17
        /*001a*/ 	.short	(.L_104 - .L_103)
.L_103:
        /*001c*/ 	.word	0x00000000
        /*0020*/ 	.short	0x0000
        /*0022*/ 	.short	0x0000
        /*0024*/ 	.byte	0x00, 0xf5, 0x21, 0x00


	//----- nvinfo : EIATTR_SPARSE_MMA_MASK
	.align		4
.L_104:
        /*0028*/ 	.byte	0x03, 0x50
        /*002a*/ 	.short	0x0000


	//----- nvinfo : EIATTR_MAXREG_COUNT
	.align		4
        /*002c*/ 	.byte	0x03, 0x1b
        /*002e*/ 	.short	0x00ff


	//----- nvinfo : EIATTR_MERCURY_ISA_VERSION
	.align		4
        /*0030*/ 	.byte	0x03, 0x5f
        /*0032*/ 	.short	0x0101


	//----- nvinfo : EIATTR_VRC_CTA_INIT_COUNT
	.align		4
        /*0034*/ 	.byte	0x02, 0x4a
	.zero		1
	.zero		1


	//----- nvinfo : EIATTR_EXIT_INSTR_OFFSETS
	.align		4
        /*0038*/ 	.byte	0x04, 0x1c
        /*003a*/ 	.short	(.L_106 - .L_105)


	//   ....[0]....
.L_105:
        /*003c*/ 	.word	0x000000a0


	//----- nvinfo : EIATTR_CBANK_PARAM_SIZE
	.align		4
.L_106:
        /*0040*/ 	.byte	0x03, 0x19
        /*0042*/ 	.short	0x0010


	//----- nvinfo : EIATTR_PARAM_CBANK
	.align		4
        /*0044*/ 	.byte	0x04, 0x0a
        /*0046*/ 	.short	(.L_108 - .L_107)
	.align		4
.L_107:
        /*0048*/ 	.word	index@(.nv.constant0._Z4fillPdd)
        /*004c*/ 	.short	0x0380
        /*004e*/ 	.short	0x0010


	//----- nvinfo : EIATTR_SW_WAR
	.align		4
.L_108:
        /*0050*/ 	.byte	0x04, 0x36
        /*0052*/ 	.short	(.L_110 - .L_109)
.L_109:
        /*0054*/ 	.word	0x00000008
.L_110:


//--------------------- .nv.callgraph             --------------------------
	.section	.nv.callgraph,"",@"SHT_CUDA_CALLGRAPH"
	.align	4
	.sectionentsize	8
	.align		4
        /*0000*/ 	.word	0x00000000
	.align		4
        /*0004*/ 	.word	0xffffffff
	.align		4
        /*0008*/ 	.word	0x00000000
	.align		4
        /*000c*/ 	.word	0xfffffffe
	.align		4
        /*0010*/ 	.word	0x00000000
	.align		4
        /*0014*/ 	.word	0xfffffffd
	.align		4
        /*0018*/ 	.word	0x00000000
	.align		4
        /*001c*/ 	.word	0xfffffffc


//--------------------- .nv.constant4             --------------------------
	.section	.nv.constant4,"a",@progbits
	.align	8
	.align		8
.nv.constant4:
        /*0000*/ 	.dword	precalc_xorwow_matrix
	.align		8
        /*0008*/ 	.dword	precalc_xorwow_offset_matrix
	.align		8
        /*0010*/ 	.dword	mrg32k3aM1
	.align		8
        /*0018*/ 	.dword	mrg32k3aM2
	.align		8
        /*0020*/ 	.dword	mrg32k3aM1SubSeq
	.align		8
        /*0028*/ 	.dword	mrg32k3aM2SubSeq
	.align		8
        /*0030*/ 	.dword	mrg32k3aM1Seq
	.align		8
        /*0038*/ 	.dword	mrg32k3aM2Seq


//--------------------- .nv.constant3             --------------------------
	.section	.nv.constant3,"a",@progbits
	.align	8
.nv.constant3:
	.type		__cr_lgamma_table,@object
	.size		__cr_lgamma_table,(.L_8 - __cr_lgamma_table)
__cr_lgamma_table:
        /*0000*/ 	.byte	0x00, 0x00, 0x00, 0x00, 0x00, 0x00, 0x00, 0x00, 0x00, 0x00, 0x00, 0x00, 0x00, 0x00, 0x00, 0x00
        /*0010*/ 	.byte	0xef, 0x39, 0xfa, 0xfe, 0x42, 0x2e, 0xe6, 0x3f, 0x02, 0x20, 0x2a, 0xfa, 0x0b, 0xab, 0xfc, 0x3f
        /*0020*/ 	.byte	0xf9, 0x2c, 0x92, 0x7c, 0xa7, 0x6c, 0x09, 0x40, 0xc9, 0x79, 0x44, 0x3c, 0x64, 0x26, 0x13, 0x40
        /*0030*/ 	.byte	0xca, 0x01, 0xcf, 0x3a, 0x27, 0x51, 0x1a, 0x40, 0x30, 0xcc, 0x2d, 0xf3, 0xe1, 0x0c, 0x21, 0x40
        /*0040*/ 	.byte	0x0d, 0xb7, 0xfc, 0x82, 0x8e, 0x35, 0x25, 0x40
.L_8:


//--------------------- .text._Z9matrixDotPdS_S_ii --------------------------
	.section	.text._Z9matrixDotPdS_S_ii,"ax",@progbits
	.align	128
        .global         _Z9matrixDotPdS_S_ii
        .type           _Z9matrixDotPdS_S_ii,@function
        .size           _Z9matrixDotPdS_S_ii,(.L_x_9 - _Z9matrixDotPdS_S_ii)
        .other          _Z9matrixDotPdS_S_ii,@"STO_CUDA_ENTRY STV_DEFAULT"
_Z9matrixDotPdS_S_ii:
.text._Z9matrixDotPdS_S_ii:
[----:B------:R-:W-:Y:S08]  /*0000*/  LDC R1, c[0x0][0x37c] ;  /* 0x0000df00ff017b82 */ /* 0x000ff00000000800 */
[----:B------:R-:W0:Y:S02]  /*0010*/  LDC R0, c[0x0][0x398] ;  /* 0x0000e600ff007b82 */ /* 0x000e240000000800 */
[----:B0-----:R-:W-:-:S13]  /*0020*/  ISETP.GE.AND P0, PT, R0, 0x1, PT ;  /* 0x000000010000780c */ /* 0x001fda0003f06270 */
[----:B------:R-:W-:Y:S05]  /*0030*/  @!P0 EXIT ;  /* 0x000000000000894d */ /* 0x000fea0003800000 */
[----:B------:R-:W0:Y:S01]  /*0040*/  LDC R2, c[0x0][0x39c] ;  /* 0x0000e700ff027b82 */ /* 0x000e220000000800 */
[----:B------:R-:W1:Y:S01]  /*0050*/  S2R R7, SR_TID.X ;  /* 0x0000000000077919 */ /* 0x000e620000002100 */
[----:B------:R-:W1:Y:S01]  /*0060*/  LDCU UR4, c[0x0][0x360] ;  /* 0x00006c00ff0477ac */ /* 0x000e620008000800 */
[----:B------:R-:W1:Y:S01]  /*0070*/  S2R R6, SR_CTAID.X ;  /* 0x0000000000067919 */ /* 0x000e620000002500 */
[----:B------:R-:W2:Y:S04]  /*0080*/  LDCU.64 UR6, c[0x0][0x358] ;  /* 0x00006b00ff0677ac */ /* 0x000ea80008000a00 */
[----:B------:R-:W3:Y:S01]  /*0090*/  LDC.64 R10, c[0x0][0x390] ;  /* 0x0000e400ff0a7b82 */ /* 0x000ee20000000a00 */
[----:B0-----:R-:W-:-:S04]  /*00a0*/  IABS R8, R2 ;  /* 0x0000000200087213 */ /* 0x001fc80000000000 */
[----:B------:R-:W0:Y:S01]  /*00b0*/  I2F.RP R3, R8 ;  /* 0x0000000800037306 */ /* 0x000e220000209400 */
[----:B-1----:R-:W-:-:S04]  /*00c0*/  IMAD R7, R6, UR4, R7 ;  /* 0x0000000406077c24 */ /* 0x002fc8000f8e0207 */
[----:B---3--:R-:W-:-:S03]  /*00d0*/  IMAD.WIDE R10, R7, 0x8, R10 ;  /* 0x00000008070a7825 */ /* 0x008fc600078e020a */
[----:B0-----:R-:W0:Y:S02]  /*00e0*/  MUFU.RCP R3, R3 ;  /* 0x0000000300037308 */ /* 0x001e240000001000 */
[----:B--2---:R1:W5:Y:S01]  /*00f0*/  LDG.E.64 R16, desc[UR6][R10.64] ;  /* 0x000000060a107981 */ /* 0x004362000c1e1b00 */
[----:B0-----:R-:W-:Y:S02]  /*0100*/  IADD3 R4, PT, PT, R3, 0xffffffe, RZ ;  /* 0x0ffffffe03047810 */ /* 0x001fe40007ffe0ff */
[----:B------:R-:W-:-:S03]  /*0110*/  IABS R3, R7 ;  /* 0x0000000700037213 */ /* 0x000fc60000000000 */
[----:B------:R0:W2:Y:S02]  /*0120*/  F2I.FTZ.U32.TRUNC.NTZ R5, R4 ;  /* 0x0000000400057305 */ /* 0x0000a4000021f000 */
[----:B0-----:R-:W-:Y:S01]  /*0130*/  IMAD.MOV.U32 R4, RZ, RZ, RZ ;  /* 0x000000ffff047224 */ /* 0x001fe200078e00ff */
[----:B--2---:R-:W-:-:S05]  /*0140*/  IADD3 R9, PT, PT, RZ, -R5, RZ ;  /* 0x80000005ff097210 */ /* 0x004fca0007ffe0ff */
[----:B------:R-:W-:-:S04]  /*0150*/  IMAD R9, R9, R8, RZ ;  /* 0x0000000809097224 */ /* 0x000fc800078e02ff */
[----:B------:R-:W-:-:S06]  /*0160*/  IMAD.HI.U32 R5, R5, R9, R4 ;  /* 0x0000000905057227 */ /* 0x000fcc00078e0004 */
[----:B------:R-:W-:-:S05]  /*0170*/  IMAD.HI.U32 R5, R5, R3, RZ ;  /* 0x0000000305057227 */ /* 0x000fca00078e00ff */
[----:B------:R-:W-:-:S05]  /*0180*/  IADD3 R4, PT, PT, -R5, RZ, RZ ;  /* 0x000000ff05047210 */ /* 0x000fca0007ffe1ff */
[----:B------:R-:W-:Y:S02]  /*0190*/  IMAD R3, R8, R4, R3 ;  /* 0x0000000408037224 */ /* 0x000fe400078e0203 */
[----:B------:R-:W-:-:S03]  /*01a0*/  HFMA2 R4, -RZ, RZ, 0, 0 ;  /* 0x00000000ff047431 */ /* 0x000fc600000001ff */
[----:B------:R-:W-:-:S13]  /*01b0*/  ISETP.GT.U32.AND P2, PT, R8, R3, PT ;  /* 0x000000030800720c */ /* 0x000fda0003f44070 */
[-C--:B------:R-:W-:Y:S01]  /*01c0*/  @!P2 IADD3 R3, PT, PT, R3, -R8.reuse, RZ ;  /* 0x800000080303a210 */ /* 0x080fe20007ffe0ff */
[----:B------:R-:W-:Y:S01]  /*01d0*/  @!P2 VIADD R5, R5, 0x1 ;  /* 0x000000010505a836 */ /* 0x000fe20000000000 */
[----:B------:R-:W-:Y:S02]  /*01e0*/  ISETP.NE.AND P2, PT, R2, RZ, PT ;  /* 0x000000ff0200720c */ /* 0x000fe40003f45270 */
[----:B------:R-:W-:Y:S02]  /*01f0*/  ISETP.GE.U32.AND P0, PT, R3, R8, PT ;  /* 0x000000080300720c */ /* 0x000fe40003f06070 */
[----:B------:R-:W-:-:S04]  /*0200*/  LOP3.LUT R3, R7, R2, RZ, 0x3c, !PT ;  /* 0x0000000207037212 */ /* 0x000fc800078e3cff */
[----:B------:R-:W-:Y:S02]  /*0210*/  ISETP.GE.AND P1, PT, R3, RZ, PT ;  /* 0x000000ff0300720c */ /* 0x000fe40003f26270 */
[----:B------:R-:W-:-:S05]  /*0220*/  LOP3.LUT R3, R0, 0x7, RZ, 0xc0, !PT ;  /* 0x0000000700037812 */ /* 0x000fca00078ec0ff */
[----:B------:R-:W-:Y:S02]  /*0230*/  @P0 IADD3 R5, PT, PT, R5, 0x1, RZ ;  /* 0x0000000105050810 */ /* 0x000fe40007ffe0ff */
[----:B------:R-:W-:Y:S02]  /*0240*/  ISETP.GE.U32.AND P0, PT, R0, 0x8, PT ;  /* 0x000000080000780c */ /* 0x000fe40003f06070 */
[----:B------:R-:W-:-:S05]  /*0250*/  MOV R9, R5 ;  /* 0x0000000500097202 */ /* 0x000fca0000000f00 */
[----:B------:R-:W-:Y:S01]  /*0260*/  @!P1 IMAD.MOV R9, RZ, RZ, -R9 ;  /* 0x000000ffff099224 */ /* 0x000fe200078e0a09 */
[----:B------:R-:W-:Y:S02]  /*0270*/  @!P2 LOP3.LUT R9, RZ, R2, RZ, 0x33, !PT ;  /* 0x00000002ff09a212 */ /* 0x000fe400078e33ff */
[----:B------:R-:W-:Y:S02]  /*0280*/  ISETP.NE.AND P1, PT, R3, RZ, PT ;  /* 0x000000ff0300720c */ /* 0x000fe40003f25270 */
[----:B------:R-:W-:-:S05]  /*0290*/  IADD3 R5, PT, PT, -R9, RZ, RZ ;  /* 0x000000ff09057210 */ /* 0x000fca0007ffe1ff */
[----:B------:R-:W-:Y:S02]  /*02a0*/  IMAD R5, R2, R5, R7 ;  /* 0x0000000502057224 */ /* 0x000fe400078e0207 */
[----:B------:R-:W-:Y:S01]  /*02b0*/  IMAD R7, R9, R0, RZ ;  /* 0x0000000009077224 */ /* 0x000fe200078e02ff */
[----:B-1----:R-:W-:Y:S06]  /*02c0*/  @!P0 BRA `(.L_x_0) ;  /* 0x0000000000e08947 */ /* 0x002fec0003800000 */
[----:B------:R-:W0:Y:S01]  /*02d0*/  LDCU.64 UR4, c[0x0][0x380] ;  /* 0x00007000ff0477ac */ /* 0x000e220008000a00 */
[----:B------:R-:W-:Y:S01]  /*02e0*/  LOP3.LUT R4, R0, 0x7ffffff8, RZ, 0xc0, !PT ;  /* 0x7ffffff800047812 */ /* 0x000fe200078ec0ff */
[----:B------:R-:W-:Y:S01]  /*02f0*/  IMAD.MOV.U32 R8, RZ, RZ, R7 ;  /* 0x000000ffff087224 */ /* 0x000fe200078e0007 */
[----:B------:R-:W-:Y:S02]  /*0300*/  MOV R9, R5 ;  /* 0x0000000500097202 */ /* 0x000fe40000000f00 */
[----:B------:R-:W-:Y:S01]  /*0310*/  IADD3 R6, PT, PT, -R4, RZ, RZ ;  /* 0x000000ff04067210 */ /* 0x000fe20007ffe1ff */
[----:B0-----:R-:W-:-:S04]  /*0320*/  UIADD3 UR4, UP0, UPT, UR4, 0x20, URZ ;  /* 0x0000002004047890 */ /* 0x001fc8000ff1e0ff */
[----:B------:R-:W-:-:S12]  /*0330*/  UIADD3.X UR5, UPT, UPT, URZ, UR5, URZ, UP0, !UPT ;  /* 0x00000005ff057290 */ /* 0x000fd800087fe4ff */
.L_x_1:
[----:B------:R-:W0:Y:S01]  /*0340*/  LDC.64 R24, c[0x0][0x388] ;  /* 0x0000e200ff187b82 */ /* 0x000e220000000a00 */
[----:B------:R-:W-:Y:S01]  /*0350*/  MOV R13, UR5 ;  /* 0x00000005000d7c02 */ /* 0x000fe20008000f00 */
[----:B------:R-:W-:-:S04]  /*0360*/  IMAD.U32 R12, RZ, RZ, UR4 ;  /* 0x00000004ff0c7e24 */ /* 0x000fc8000f8e00ff */
[----:B------:R-:W-:-:S05]  /*0370*/  IMAD.WIDE R12, R8, 0x8, R12 ;  /* 0x00000008080c7825 */ /* 0x000fca00078e020c */
[----:B--2---:R-:W2:Y:S01]  /*0380*/  LDG.E.64 R14, desc[UR6][R12.64+-0x20] ;  /* 0xffffe0060c0e7981 */ /* 0x004ea2000c1e1b00 */
[----:B0-----:R-:W-:-:S05]  /*0390*/  IMAD.WIDE R24, R9, 0x8, R24 ;  /* 0x0000000809187825 */ /* 0x001fca00078e0218 */
[----:B------:R-:W2:Y:S01]  /*03a0*/  LDG.E.64 R22, desc[UR6][R24.64] ;  /* 0x0000000618167981 */ /* 0x000ea2000c1e1b00 */
[----:B------:R-:W-:Y:S01]  /*03b0*/  IMAD.WIDE R26, R2, 0x8, R24 ;  /* 0x00000008021a7825 */ /* 0x000fe200078e0218 */
[----:B--2--5:R-:W-:-:S07]  /*03c0*/  DFMA R22, R14, R22, R16 ;  /* 0x000000160e16722b */ /* 0x024fce0000000010 */
[----:B------:R0:W-:Y:S04]  /*03d0*/  STG.E.64 desc[UR6][R10.64], R22 ;  /* 0x000000160a007986 */ /* 0x0001e8000c101b06 */
[----:B------:R-:W2:Y:S04]  /*03e0*/  LDG.E.64 R16, desc[UR6][R12.64+-0x18] ;  /* 0xffffe8060c107981 */ /* 0x000ea8000c1e1b00 */
[----:B------:R-:W2:Y:S01]  /*03f0*/  LDG.E.64 R14, desc[UR6][R26.64] ;  /* 0x000000061a0e7981 */ /* 0x000ea2000c1e1b00 */
[----:B------:R-:W-:Y:S01]  /*0400*/  IMAD.WIDE R20, R2, 0x8, R26 ;  /* 0x0000000802147825 */ /* 0x000fe200078e021a */
[----:B--2---:R-:W-:-:S07]  /*0410*/  DFMA R16, R16, R14, R22 ;  /* 0x0000000e1010722b */ /* 0x004fce0000000016 */
[----:B------:R1:W-:Y:S04]  /*0420*/  STG.E.64 desc[UR6][R10.64], R16 ;  /* 0x000000100a007986 */ /* 0x0003e8000c101b06 */
[----:B------:R-:W2:Y:S04]  /*0430*/  LDG.E.64 R18, desc[UR6][R12.64+-0x10] ;  /* 0xfffff0060c127981 */ /* 0x000ea8000c1e1b00 */
[----:B------:R-:W2:Y:S01]  /*0440*/  LDG.E.64 R14, desc[UR6][R20.64] ;  /* 0x00000006140e7981 */ /* 0x000ea2000c1e1b00 */
[----:B------:R-:W-:Y:S01]  /*0450*/  IMAD.WIDE R24, R2, 0x8, R20 ;  /* 0x0000000802187825 */ /* 0x000fe200078e0214 */
[----:B--2---:R-:W-:-:S07]  /*0460*/  DFMA R18, R18, R14, R16 ;  /* 0x0000000e1212722b */ /* 0x004fce0000000010 */
[----:B------:R2:W-:Y:S04]  /*0470*/  STG.E.64 desc[UR6][R10.64], R18 ;  /* 0x000000120a007986 */ /* 0x0005e8000c101b06 */
[----:B0-----:R-:W3:Y:S04]  /*0480*/  LDG.E.64 R22, desc[UR6][R12.64+-0x8] ;  /* 0xfffff8060c167981 */ /* 0x001ee8000c1e1b00 */
[----:B------:R-:W3:Y:S01]  /*0490*/  LDG.E.64 R14, desc[UR6][R24.64] ;  /* 0x00000006180e7981 */ /* 0x000ee2000c1e1b00 */
[----:B------:R-:W-:Y:S01]  /*04a0*/  IMAD.WIDE R26, R2, 0x8, R24 ;  /* 0x00000008021a7825 */ /* 0x000fe200078e0218 */
[----:B---3--:R-:W-:-:S07]  /*04b0*/  DFMA R22, R22, R14, R18 ;  /* 0x0000000e1616722b */ /* 0x008fce0000000012 */
[----:B------:R0:W-:Y:S04]  /*04c0*/  STG.E.64 desc[UR6][R10.64], R22 ;  /* 0x000000160a007986 */ /* 0x0001e8000c101b06 */
[----:B-1----:R-:W3:Y:S04]  /*04d0*/  LDG.E.64 R16, desc[UR6][R12.64] ;  /* 0x000000060c107981 */ /* 0x002ee8000c1e1b00 */
[----:B------:R-:W3:Y:S02]  /*04e0*/  LDG.E.64 R14, desc[UR6][R26.64] ;  /* 0x000000061a0e7981 */ /* 0x000ee4000c1e1b00 */
[----:B---3--:R-:W-:Y:S01]  /*04f0*/  DFMA R16, R16, R14, R22 ;  /* 0x0000000e1010722b */ /* 0x008fe20000000016 */
[----:B------:R-:W-:-:S06]  /*0500*/  IMAD.WIDE R14, R2, 0x8, R26 ;  /* 0x00000008020e7825 */ /* 0x000fcc00078e021a */
[----:B------:R1:W-:Y:S04]  /*0510*/  STG.E.64 desc[UR6][R10.64], R16 ;  /* 0x000000100a007986 */ /* 0x0003e8000c101b06 */
[----:B--2---:R-:W2:Y:S04]  /*0520*/  LDG.E.64 R18, desc[UR6][R12.64+0x8] ;  /* 0x000008060c127981 */ /* 0x004ea8000c1e1b00 */
[----:B------:R-:W2:Y:S02]  /*0530*/  LDG.E.64 R20, desc[UR6][R14.64] ;  /* 0x000000060e147981 */ /* 0x000ea4000c1e1b00 */
[----:B--2---:R-:W-:Y:S01]  /*0540*/  DFMA R18, R18, R20, R16 ;  /* 0x000000141212722b */ /* 0x004fe20000000010 */
[----:B------:R-:W-:-:S06]  /*0550*/  IMAD.WIDE R20, R2, 0x8, R14 ;  /* 0x0000000802147825 */ /* 0x000fcc00078e020e */
[----:B------:R2:W-:Y:S04]  /*0560*/  STG.E.64 desc[UR6][R10.64], R18 ;  /* 0x000000120a007986 */ /* 0x0005e8000c101b06 */
[----:B0-----:R-:W3:Y:S04]  /*0570*/  LDG.E.64 R22, desc[UR6][R12.64+0x10] ;  /* 0x000010060c167981 */ /* 0x001ee8000c1e1b00 */
[----:B------:R-:W3:Y:S01]  /*0580*/  LDG.E.64 R24, desc[UR6][R20.64] ;  /* 0x0000000614187981 */ /* 0x000ee2000c1e1b00 */
[----:B------:R-:W-:Y:S01]  /*0590*/  IADD3 R6, PT, PT, R6, 0x8, RZ ;  /* 0x0000000806067810 */ /* 0x000fe20007ffe0ff */
[----:B---3--:R-:W-:Y:S01]  /*05a0*/  DFMA R22, R22, R24, R18 ;  /* 0x000000181616722b */ /* 0x008fe20000000012 */
[----:B------:R-:W-:-:S06]  /*05b0*/  IMAD.WIDE R24, R2, 0x8, R20 ;  /* 0x0000000802187825 */ /* 0x000fcc00078e0214 */
[----:B------:R2:W-:Y:S04]  /*05c0*/  STG.E.64 desc[UR6][R10.64], R22 ;  /* 0x000000160a007986 */ /* 0x0005e8000c101b06 */
[----:B-1----:R-:W3:Y:S04]  /*05d0*/  LDG.E.64 R16, desc[UR6][R12.64+0x18] ;  /* 0x000018060c107981 */ /* 0x002ee8000c1e1b00 */
[----:B------:R-:W3:Y:S01]  /*05e0*/  LDG.E.64 R24, desc[UR6][R24.64] ;  /* 0x0000000618187981 */ /* 0x000ee2000c1e1b00 */
[----:B------:R-:W-:Y:S01]  /*05f0*/  ISETP.NE.AND P0, PT, R6, RZ, PT ;  /* 0x000000ff0600720c */ /* 0x000fe20003f05270 */
[----:B------:R-:W-:Y:S01]  /*0600*/  IMAD R9, R2, 0x8, R9 ;  /* 0x0000000802097824 */ /* 0x000fe200078e0209 */
[----:B------:R-:W-:Y:S01]  /*0610*/  IADD3 R8, PT, PT, R8, 0x8, RZ ;  /* 0x0000000808087810 */ /* 0x000fe20007ffe0ff */
[----:B---3--:R-:W-:-:S07]  /*0620*/  DFMA R16, R16, R24, R22 ;  /* 0x000000181010722b */ /* 0x008fce0000000016 */
[----:B------:R2:W-:Y:S03]  /*0630*/  STG.E.64 desc[UR6][R10.64], R16 ;  /* 0x000000100a007986 */ /* 0x0005e6000c101b06 */
[----:B------:R-:W-:Y:S05]  /*0640*/  @P0 BRA `(.L_x_1) ;  /* 0xfffffffc003c0947 */ /* 0x000fea000383ffff */
.L_x_0:
[----:B------:R-:W-:Y:S05]  /*0650*/  @!P1 EXIT ;  /* 0x000000000000994d */ /* 0x000fea0003800000 */
[----:B------:R-:W-:Y:S02]  /*0660*/  ISETP.GE.U32.AND P0, PT, R3, 0x4, PT ;  /* 0x000000040300780c */ /* 0x000fe40003f06070 */
[----:B------:R-:W-:-:S04]  /*0670*/  LOP3.LUT R6, R0, 0x3, RZ, 0xc0, !PT ;  /* 0x0000000300067812 */ /* 0x000fc800078ec0ff */
[----:B------:R-:W-:-:S07]  /*0680*/  ISETP.NE.AND P1, PT, R6, RZ, PT ;  /* 0x000000ff0600720c */ /* 0x000fce0003f25270 */
[----:B------:R-:W-:Y:S06]  /*0690*/  @!P0 BRA `(.L_x_2) ;  /* 0x0000000000688947 */ /* 0x000fec0003800000 */
[----:B------:R-:W0:Y:S01]  /*06a0*/  LDC.64 R8, c[0x0][0x380] ;  /* 0x0000e000ff087b82 */ /* 0x000e220000000a00 */
[----:B------:R-:W-:Y:S01]  /*06b0*/  IADD3 R3, PT, PT, R7, R4, RZ ;  /* 0x0000000407037210 */ /* 0x000fe20007ffe0ff */
[----:B------:R-:W-:-:S06]  /*06c0*/  IMAD R13, R4, R2, R5 ;  /* 0x00000002040d7224 */ /* 0x000fcc00078e0205 */
[----:B------:R-:W1:Y:S01]  /*06d0*/  LDC.64 R14, c[0x0][0x388] ;  /* 0x0000e200ff0e7b82 */ /* 0x000e620000000a00 */
[----:B0-----:R-:W-:-:S04]  /*06e0*/  IMAD.WIDE R8, R3, 0x8, R8 ;  /* 0x0000000803087825 */ /* 0x001fc800078e0208 */
[----:B-1----:R-:W-:Y:S02]  /*06f0*/  IMAD.WIDE R14, R13, 0x8, R14 ;  /* 0x000000080d0e7825 */ /* 0x002fe400078e020e */
[----:B------:R-:W3:Y:S04]  /*0700*/  LDG.E.64 R12, desc[UR6][R8.64] ;  /* 0x00000006080c7981 */ /* 0x000ee8000c1e1b00 */
[----:B--2---:R-:W3:Y:S02]  /*0710*/  LDG.E.64 R18, desc[UR6][R14.64] ;  /* 0x000000060e127981 */ /* 0x004ee4000c1e1b00 */
[----:B---3-5:R-:W-:Y:S01]  /*0720*/  DFMA R12, R12, R18, R16 ;  /* 0x000000120c0c722b */ /* 0x028fe20000000010 */
[----:B------:R-:W-:-:S06]  /*0730*/  IMAD.WIDE R18, R2, 0x8, R14 ;  /* 0x0000000802127825 */ /* 0x000fcc00078e020e */
        /* <DEDUP_REMOVED lines=13> */
[----:B------:R-:W-:Y:S01]  /*0810*/  VIADD R4, R4, 0x4 ;  /* 0x0000000404047836 */ /* 0x000fe20000000000 */
[----:B--2---:R-:W-:-:S07]  /*0820*/  DFMA R16, R16, R14, R24 ;  /* 0x0000000e1010722b */ /* 0x004fce0000000018 */
[----:B------:R0:W-:Y:S04]  /*0830*/  STG.E.64 desc[UR6][R10.64], R16 ;  /* 0x000000100a007986 */ /* 0x0001e8000c101b06 */
.L_x_2:
[----:B------:R-:W-:Y:S05]  /*0840*/  @!P1 EXIT ;  /* 0x000000000000994d */ /* 0x000fea0003800000 */
[----:B------:R-:W-:Y:S02]  /*0850*/  ISETP.NE.AND P0, PT, R6, 0x1, PT ;  /* 0x000000010600780c */ /* 0x000fe40003f05270 */
[----:B------:R-:W-:-:S04]  /*0860*/  LOP3.LUT R0, R0, 0x1, RZ, 0xc0, !PT ;  /* 0x0000000100007812 */ /* 0x000fc800078ec0ff */
[----:B------:R-:W-:-:S07]  /*0870*/  ISETP.NE.U32.AND P1, PT, R0, 0x1, PT ;  /* 0x000000010000780c */ /* 0x000fce0003f25070 */
[----:B------:R-:W-:Y:S06]  /*0880*/  @!P0 BRA `(.L_x_3) ;  /* 0x0000000000408947 */ /* 0x000fec0003800000 */
[----:B------:R-:W1:Y:S01]  /*0890*/  LDC.64 R8, c[0x0][0x380] ;  /* 0x0000e000ff087b82 */ /* 0x000e620000000a00 */
[----:B------:R-:W-:Y:S01]  /*08a0*/  IADD3 R15, PT, PT, R7, R4, RZ ;  /* 0x00000004070f7210 */ /* 0x000fe20007ffe0ff */
[----:B--2---:R-:W-:-:S06]  /*08b0*/  IMAD R19, R4, R2, R5 ;  /* 0x0000000204137224 */ /* 0x004fcc00078e0205 */
[----:B0-----:R-:W0:Y:S01]  /*08c0*/  LDC.64 R12, c[0x0][0x388] ;  /* 0x0000e200ff0c7b82 */ /* 0x001e220000000a00 */
[----:B-1----:R-:W-:-:S05]  /*08d0*/  IMAD.WIDE R14, R15, 0x8, R8 ;  /* 0x000000080f0e7825 */ /* 0x002fca00078e0208 */
[----:B------:R-:W2:Y:S01]  /*08e0*/  LDG.E.64 R8, desc[UR6][R14.64] ;  /* 0x000000060e087981 */ /* 0x000ea2000c1e1b00 */
[----:B0-----:R-:W-:-:S05]  /*08f0*/  IMAD.WIDE R18, R19, 0x8, R12 ;  /* 0x0000000813127825 */ /* 0x001fca00078e020c */
[----:B------:R-:W2:Y:S02]  /*0900*/  LDG.E.64 R12, desc[UR6][R18.64] ;  /* 0x00000006120c7981 */ /* 0x000ea4000c1e1b00 */
[----:B--2--5:R-:W-:Y:S01]  /*0910*/  DFMA R8, R8, R12, R16 ;  /* 0x0000000c0808722b */ /* 0x024fe20000000010 */
[----:B------:R-:W-:-:S06]  /*0920*/  IMAD.WIDE R12, R2, 0x8, R18 ;  /* 0x00000008020c7825 */ /* 0x000fcc00078e0212 */
[----:B------:R1:W-:Y:S04]  /*0930*/  STG.E.64 desc[UR6][R10.64], R8 ;  /* 0x000000080a007986 */ /* 0x0003e8000c101b06 */
[----:B------:R-:W2:Y:S04]  /*0940*/  LDG.E.64 R16, desc[UR6][R14.64+0x8] ;  /* 0x000008060e107981 */ /* 0x000ea8000c1e1b00 */
[----:B------:R-:W2:Y:S01]  /*0950*/  LDG.E.64 R12, desc[UR6][R12.64] ;  /* 0x000000060c0c7981 */ /* 0x000ea2000c1e1b00 */
[----:B------:R-:W-:Y:S01]  /*0960*/  IADD3 R4, PT, PT, R4, 0x2, RZ ;  /* 0x0000000204047810 */ /* 0x000fe20007ffe0ff */
[----:B--2---:R-:W-:-:S07]  /*0970*/  DFMA R16, R16, R12, R8 ;  /* 0x0000000c1010722b */ /* 0x004fce0000000008 */
[----:B------:R1:W-:Y:S04]  /*0980*/  STG.E.64 desc[UR6][R10.64], R16 ;  /* 0x000000100a007986 */ /* 0x0003e8000c101b06 */
.L_x_3:
[----:B------:R-:W-:Y:S05]  /*0990*/  @P1 EXIT ;  /* 0x000000000000194d */ /* 0x000fea0003800000 */
[----:B-1----:R-:W1:Y:S01]  /*09a0*/  LDC.64 R8, c[0x0][0x380] ;  /* 0x0000e000ff087b82 */ /* 0x002e620000000a00 */
[----:B------:R-:W-:Y:S01]  /*09b0*/  IADD3 R3, PT, PT, R7, R4, RZ ;  /* 0x0000000407037210 */ /* 0x000fe20007ffe0ff */
[----:B------:R-:W-:-:S06]  /*09c0*/  IMAD R5, R4, R2, R5 ;  /* 0x0000000204057224 */ /* 0x000fcc00078e0205 */
[----:B0-----:R-:W0:Y:S01]  /*09d0*/  LDC.64 R12, c[0x0][0x388] ;  /* 0x0000e200ff0c7b82 */ /* 0x001e220000000a00 */
[----:B-1----:R-:W-:-:S06]  /*09e0*/  IMAD.WIDE R2, R3, 0x8, R8 ;  /* 0x0000000803027825 */ /* 0x002fcc00078e0208 */
[----:B------:R-:W2:Y:S01]  /*09f0*/  LDG.E.64 R2, desc[UR6][R2.64] ;  /* 0x0000000602027981 */ /* 0x000ea2000c1e1b00 */
[----:B0-----:R-:W-:-:S06]  /*0a00*/  IMAD.WIDE R4, R5, 0x8, R12 ;  /* 0x0000000805047825 */ /* 0x001fcc00078e020c */
[----:B------:R-:W2:Y:S02]  /*0a10*/  LDG.E.64 R4, desc[UR6][R4.64] ;  /* 0x0000000604047981 */ /* 0x000ea4000c1e1b00 */
[----:B--2--5:R-:W-:-:S07]  /*0a20*/  DFMA R16, R2, R4, R16 ;  /* 0x000000040210722b */ /* 0x024fce0000000010 */
[----:B------:R-:W-:Y:S01]  /*0a30*/  STG.E.64 desc[UR6][R10.64], R16 ;  /* 0x000000100a007986 */ /* 0x000fe2000c101b06 */
[----:B------:R-:W-:Y:S05]  /*0a40*/  EXIT ;  /* 0x000000000000794d */ /* 0x000fea0003800000 */
.L_x_4:
[----:B------:R-:W-:-:S00]  /*0a50*/  BRA `(.L_x_4) ;  /* 0xfffffffc00fc7947 */ /* 0x000fc0000383ffff */
[----:B------:R-:W-:-:S00]  /*0a60*/  NOP ;  /* 0x0000000000007918 */ /* 0x000fc00000000000 */
        /* <DEDUP_REMOVED lines=9> */
.L_x_9:


//--------------------- .text._Z9matrixSubPdS_S_  --------------------------
	.section	.text._Z9matrixSubPdS_S_,"ax",@progbits
	.align	128
        .global         _Z9matrixSubPdS_S_
        .type           _Z9matrixSubPdS_S_,@function
        .size           _Z9matrixSubPdS_S_,(.L_x_10 - _Z9matrixSubPdS_S_)
        .other          _Z9matrixSubPdS_S_,@"STO_CUDA_ENTRY STV_DEFAULT"
_Z9matrixSubPdS_S_:
.text._Z9matrixSubPdS_S_:
[----:B------:R-:W-:Y:S01]  /*0000*/  LDC R1, c[0x0][0x37c] ;  /* 0x0000df00ff017b82 */ /* 0x000fe20000000800 */
[----:B------:R-:W0:Y:S07]  /*0010*/  S2R R0, SR_TID.X ;  /* 0x0000000000007919 */ /* 0x000e2e0000002100 */
[----:B------:R-:W0:Y:S01]  /*0020*/  S2UR UR6, SR_CTAID.X ;  /* 0x00000000000679c3 */ /* 0x000e220000002500 */
[----:B------:R-:W1:Y:S07]  /*0030*/  LDCU.64 UR4, c[0x0][0x358] ;  /* 0x00006b00ff0477ac */ /* 0x000e6e0008000a00 */
[----:B------:R-:W0:Y:S08]  /*0040*/  LDC R11, c[0x0][0x360] ;  /* 0x0000d800ff0b7b82 */ /* 0x000e300000000800 */
[----:B------:R-:W2:Y:S08]  /*0050*/  LDC.64 R2, c[0x0][0x380] ;  /* 0x0000e000ff027b82 */ /* 0x000eb00000000a00 */
[----:B------:R-:W3:Y:S01]  /*0060*/  LDC.64 R4, c[0x0][0x388] ;  /* 0x0000e200ff047b82 */ /* 0x000ee20000000a00 */
[----:B0-----:R-:W-:-:S07]  /*0070*/  IMAD R11, R11, UR6, R0 ;  /* 0x000000060b0b7c24 */ /* 0x001fce000f8e0200 */
[----:B------:R-:W0:Y:S01]  /*0080*/  LDC.64 R8, c[0x0][0x390] ;  /* 0x0000e400ff087b82 */ /* 0x000e220000000a00 */
[----:B--2---:R-:W-:-:S06]  /*0090*/  IMAD.WIDE R2, R11, 0x8, R2 ;  /* 0x000000080b027825 */ /* 0x004fcc00078e0202 */
[----:B-1----:R-:W2:Y:S01]  /*00a0*/  LDG.E.64 R2, desc[UR4][R2.64] ;  /* 0x0000000402027981 */ /* 0x002ea2000c1e1b00 */
[----:B---3--:R-:W-:-:S06]  /*00b0*/  IMAD.WIDE R4, R11, 0x8, R4 ;  /* 0x000000080b047825 */ /* 0x008fcc00078e0204 */
[----:B------:R-:W2:Y:S01]  /*00c0*/  LDG.E.64 R4, desc[UR4][R4.64] ;  /* 0x0000000404047981 */ /* 0x000ea2000c1e1b00 */
[----:B0-----:R-:W-:Y:S01]  /*00d0*/  IMAD.WIDE R8, R11, 0x8, R8 ;  /* 0x000000080b087825 */ /* 0x001fe200078e0208 */
[----:B--2---:R-:W-:-:S07]  /*00e0*/  DADD R6, R2, -R4 ;  /* 0x0000000002067229 */ /* 0x004fce0000000804 */
[----:B------:R-:W-:Y:S01]  /*00f0*/  STG.E.64 desc[UR4][R8.64], R6 ;  /* 0x0000000608007986 */ /* 0x000fe2000c101b04 */
[----:B------:R-:W-:Y:S05]  /*0100*/  EXIT ;  /* 0x000000000000794d */ /* 0x000fea0003800000 */
.L_x_5:
        /* <DEDUP_REMOVED lines=15> */
.L_x_10:


//--------------------- .text._Z9matrixAddPdS_S_  --------------------------
	.section	.text._Z9matrixAddPdS_S_,"ax",@progbits
	.align	128
        .global         _Z9matrixAddPdS_S_
        .type           _Z9matrixAddPdS_S_,@function
        .size           _Z9matrixAddPdS_S_,(.L_x_11 - _Z9matrixAddPdS_S_)
        .other          _Z9matrixAddPdS_S_,@"STO_CUDA_ENTRY STV_DEFAULT"
_Z9matrixAddPdS_S_:
.text._Z9matrixAddPdS_S_:
        /* <DEDUP_REMOVED lines=14> */
[----:B--2---:R-:W-:-:S07]  /*00e0*/  DADD R6, R2, R4 ;  /* 0x0000000002067229 */ /* 0x004fce0000000004 */
[----:B------:R-:W-:Y:S01]  /*00f0*/  STG.E.64 desc[UR4][R8.64], R6 ;  /* 0x0000000608007986 */ /* 0x000fe2000c101b04 */
[----:B------:R-:W-:Y:S05]  /*0100*/  EXIT ;  /* 0x000000000000794d */ /* 0x000fea0003800000 */
.L_x_6:
        /* <DEDUP_REMOVED lines=15> */
.L_x_11:


//--------------------- .text._Z8diagfillPdid     --------------------------
	.section	.text._Z8diagfillPdid,"ax",@progbits
	.align	128
        .global         _Z8diagfillPdid
        .type           _Z8diagfillPdid,@function
        .size           _Z8diagfillPdid,(.L_x_12 - _Z8diagfillPdid)
        .other          _Z8diagfillPdid,@"STO_CUDA_ENTRY STV_DEFAULT"
_Z8diagfillPdid:
.text._Z8diagfillPdid:
[----:B------:R-:W-:Y:S01]  /*0000*/  LDC R1, c[0x0][0x37c] ;  /* 0x0000df00ff017b82 */ /* 0x000fe20000000800 */
[----:B------:R-:W0:Y:S07]  /*0010*/  S2R R7, SR_TID.X ;  /* 0x0000000000077919 */ /* 0x000e2e0000002100 */
[----:B------:R-:W0:Y:S01]  /*0020*/  S2UR UR6, SR_CTAID.X ;  /* 0x00000000000679c3 */ /* 0x000e220000002500 */
[----:B------:R-:W1:Y:S01]  /*0030*/  LDCU UR7, c[0x0][0x388] ;  /* 0x00007100ff0777ac */ /* 0x000e620008000800 */
[----:B------:R-:W2:Y:S06]  /*0040*/  LDCU.64 UR4, c[0x0][0x358] ;  /* 0x00006b00ff0477ac */ /* 0x000eac0008000a00 */
[----:B------:R-:W0:Y:S08]  /*0050*/  LDC R0, c[0x0][0x360] ;  /* 0x0000d800ff007b82 */ /* 0x000e300000000800 */
[----:B------:R-:W3:Y:S08]  /*0060*/  LDC.64 R2, c[0x0][0x380] ;  /* 0x0000e000ff027b82 */ /* 0x000ef00000000a00 */
[----:B------:R-:W2:Y:S01]  /*0070*/  LDC.64 R4, c[0x0][0x390] ;  /* 0x0000e400ff047b82 */ /* 0x000ea20000000a00 */
[----:B0-----:R-:W-:-:S04]  /*0080*/  IMAD R0, R0, UR6, R7 ;  /* 0x0000000600007c24 */ /* 0x001fc8000f8e0207 */
[----:B-1----:R-:W-:-:S04]  /*0090*/  IMAD R7, R0, UR7, R0 ;  /* 0x0000000700077c24 */ /* 0x002fc8000f8e0200 */
[----:B---3--:R-:W-:-:S05]  /*00a0*/  IMAD.WIDE R2, R7, 0x8, R2 ;  /* 0x0000000807027825 */ /* 0x008fca00078e0202 */
[----:B--2---:R-:W-:Y:S01]  /*00b0*/  STG.E.64 desc[UR4][R2.64], R4 ;  /* 0x0000000402007986 */ /* 0x004fe2000c101b04 */
[----:B------:R-:W-:Y:S05]  /*00c0*/  EXIT ;  /* 0x000000000000794d */ /* 0x000fea0003800000 */
.L_x_7:
        /* <DEDUP_REMOVED lines=11> */
.L_x_12:


//--------------------- .text._Z4fillPdd          --------------------------
	.section	.text._Z4fillPdd,"ax",@progbits
	.align	128
        .global         _Z4fillPdd
        .type           _Z4fillPdd,@function
        .size           _Z4fillPdd,(.L_x_13 - _Z4fillPdd)
        .other          _Z4fillPdd,@"STO_CUDA_ENTRY STV_DEFAULT"
_Z4fillPdd:
.text._Z4fillPdd:
[----:B------:R-:W-:Y:S01]  /*0000*/  LDC R1, c[0x0][0x37c] ;  /* 0x0000df00ff017b82 */ /* 0x000fe20000000800 */
[----:B------:R-:W0:Y:S07]  /*0010*/  S2R R0, SR_TID.X ;  /* 0x0000000000007919 */ /* 0x000e2e0000002100 */
[----:B------:R-:W0:Y:S01]  /*0020*/  S2UR UR6, SR_CTAID.X ;  /* 0x00000000000679c3 */ /* 0x000e220000002500 */
[----:B------:R-:W1:Y:S07]  /*0030*/  LDCU.64 UR4, c[0x0][0x358] ;  /* 0x00006b00ff0477ac */ /* 0x000e6e0008000a00 */
[----:B------:R-:W0:Y:S08]  /*0040*/  LDC R7, c[0x0][0x360] ;  /* 0x0000d800ff077b82 */ /* 0x000e300000000800 */
[----:B------:R-:W2:Y:S08]  /*0050*/  LDC.64 R2, c[0x0][0x380] ;  /* 0x0000e000ff027b82 */ /* 0x000eb00000000a00 */
[----:B------:R-:W1:Y:S01]  /*0060*/  LDC.64 R4, c[0x0][0x388] ;  /* 0x0000e200ff047b82 */ /* 0x000e620000000a00 */
[----:B0-----:R-:W-:-:S04]  /*0070*/  IMAD R7, R7, UR6, R0 ;  /* 0x0000000607077c24 */ /* 0x001fc8000f8e0200 */
[----:B--2---:R-:W-:-:S05]  /*0080*/  IMAD.WIDE R2, R7, 0x8, R2 ;  /* 0x0000000807027825 */ /* 0x004fca00078e0202 */
[----:B-1----:R-:W-:Y:S01]  /*0090*/  STG.E.64 desc[UR4][R2.64], R4 ;  /* 0x0000000402007986 */ /* 0x002fe2000c101b04 */
[----:B------:R-:W-:Y:S05]  /*00a0*/  EXIT ;  /* 0x000000000000794d */ /* 0x000fea0003800000 */
.L_x_8:
        /* <DEDUP_REMOVED lines=13> */
.L_x_13:


//--------------------- .nv.global.init           --------------------------
	.section	.nv.global.init,"aw",@progbits
	.align	4
.nv.global.init:
	.type		mrg32k3aM1SubSeq,@object
	.size		mrg32k3aM1SubSeq,(mrg32k3aM2SubSeq - mrg32k3aM1SubSeq)
mrg32k3aM1SubSeq:
        /*0000*/ 	.byte	0x0b, 0xcc, 0xee, 0x04, 0x73, 0x29, 0x8b, 0x6f, 0xf6, 0x53, 0x03, 0xf6, 0x23, 0xf6, 0xea, 0xda
        /* <DEDUP_REMOVED lines=125> */
	.type		mrg32k3aM2SubSeq,@object
	.size		mrg32k3aM2SubSeq,(mrg32k3aM1 - mrg32k3aM2SubSeq)
mrg32k3aM2SubSeq:
        /* <DEDUP_REMOVED lines=126> */
	.type		mrg32k3aM1,@object
	.size		mrg32k3aM1,(mrg32k3aM1Seq - mrg32k3aM1)
mrg32k3aM1:
        /* <DEDUP_REMOVED lines=144> */
	.type		mrg32k3aM1Seq,@object
	.size		mrg32k3aM1Seq,(mrg32k3aM2 - mrg32k3aM1Seq)
mrg32k3aM1Seq:
        /* <DEDUP_REMOVED lines=144> */
	.type		mrg32k3aM2,@object
	.size		mrg32k3aM2,(mrg32k3aM2Seq - mrg32k3aM2)
mrg32k3aM2:
        /* <DEDUP_REMOVED lines=144> */
	.type		mrg32k3aM2Seq,@object
	.size		mrg32k3aM2Seq,(precalc_xorwow_matrix - mrg32k3aM2Seq)
mrg32k3aM2Seq:
        /* <DEDUP_REMOVED lines=144> */
	.type		precalc_xorwow_matrix,@object
	.size		precalc_xorwow_matrix,(precalc_xorwow_offset_matrix - precalc_xorwow_matrix)
precalc_xorwow_matrix:
        /* <DEDUP_REMOVED lines=6400> */
	.type		precalc_xorwow_offset_matrix,@object
	.size		precalc_xorwow_offset_matrix,(.L_1 - precalc_xorwow_offset_matrix)
precalc_xorwow_offset_matrix:
        /* <DEDUP_REMOVED lines=6400> */
.L_1:


//--------------------- .nv.shared.reserved.0     --------------------------
	.section	.nv.shared.reserved.0,"aw",@nobits
	.weak		__nv_reservedSMEM_offset_0_alias
	.size		__nv_reservedSMEM_offset_0_alias, 0, 64
	.other		__nv_reservedSMEM_offset_0_alias,@"STO_CUDA_RESERVED_SHARED STV_DEFAULT"
__nv_reservedSMEM_offset_0_alias:
	.zero		0
	.zero		64


//--------------------- .nv.constant0._Z9matrixDotPdS_S_ii --------------------------
	.section	.nv.constant0._Z9matrixDotPdS_S_ii,"a",@progbits
	.sectionflags	@""
	.align	4
.nv.constant0._Z9matrixDotPdS_S_ii:
	.zero		928


//--------------------- .nv.constant0._Z9matrixSubPdS_S_ --------------------------
	.section	.nv.constant0._Z9matrixSubPdS_S_,"a",@progbits
	.sectionflags	@""
	.align	4
.nv.constant0._Z9matrixSubPdS_S_:
	.zero		920


//--------------------- .nv.constant0._Z9matrixAddPdS_S_ --------------------------
	.section	.nv.constant0._Z9matrixAddPdS_S_,"a",@progbits
	.sectionflags	@""
	.align	4
.nv.constant0._Z9matrixAddPdS_S_:
	.zero		920


//--------------------- .nv.constant0._Z8diagfillPdid --------------------------
	.section	.nv.constant0._Z8diagfillPdid,"a",@progbits
	.sectionflags	@""
	.align	4
.nv.constant0._Z8diagfillPdid:
	.zero		920


//--------------------- .nv.constant0._Z4fillPdd  --------------------------
	.section	.nv.constant0._Z4fillPdd,"a",@progbits
	.sectionflags	@""
	.align	4
.nv.constant0._Z4fillPdd:
	.zero		912


//--------------------- SYMBOLS --------------------------

	.type		.nv.reservedSmem.offset0,@object
	.size		.nv.reservedSmem.offset0,0x4
